//
// Generated by NVIDIA NVVM Compiler
//
// Compiler Build ID: CL-36424714
// Cuda compilation tools, release 13.0, V13.0.88
// Based on NVVM 20.0.0
//

.version 9.0
.target sm_100
.address_size 64

	// .globl	_Z14apply_rows_maxPfS_Piii
.extern .shared .align 16 .b8 shared_data[];

.visible .entry _Z14apply_rows_maxPfS_Piii(
	.param .u64 .ptr .align 1 _Z14apply_rows_maxPfS_Piii_param_0,
	.param .u64 .ptr .align 1 _Z14apply_rows_maxPfS_Piii_param_1,
	.param .u64 .ptr .align 1 _Z14apply_rows_maxPfS_Piii_param_2,
	.param .u32 _Z14apply_rows_maxPfS_Piii_param_3,
	.param .u32 _Z14apply_rows_maxPfS_Piii_param_4
)
{
	.reg .pred 	%p<33>;
	.reg .b32 	%r<99>;
	.reg .b32 	%f<18>;
	.reg .b64 	%rd<12>;

	ld.param.u64 	%rd2, [_Z14apply_rows_maxPfS_Piii_param_0];
	ld.param.u64 	%rd3, [_Z14apply_rows_maxPfS_Piii_param_1];
	ld.param.u64 	%rd4, [_Z14apply_rows_maxPfS_Piii_param_2];
	ld.param.u32 	%r48, [_Z14apply_rows_maxPfS_Piii_param_3];
	ld.param.u32 	%r49, [_Z14apply_rows_maxPfS_Piii_param_4];
	mov.u32 	%r1, %tid.x;
	mov.u32 	%r2, %tid.y;
	mov.u32 	%r51, %ctaid.x;
	mov.u32 	%r3, %ntid.x;
	add.s32 	%r4, %r3, 1;
	mul.lo.s32 	%r5, %r3, %r51;
	mad.lo.s32 	%r52, %r3, %r3, %r3;
	setp.lt.s32 	%p2, %r49, 1;
	add.s32 	%r53, %r52, %r1;
	shl.b32 	%r54, %r53, 2;
	mov.u32 	%r55, shared_data;
	add.s32 	%r6, %r55, %r54;
	mov.b32 	%r89, 0;
	@%p2 bra 	$L__BB0_35;
	add.s32 	%r7, %r5, %r2;
	mul.lo.s32 	%r8, %r49, %r7;
	mad.lo.s32 	%r57, %r4, %r1, %r2;
	shl.b32 	%r58, %r57, 2;
	add.s32 	%r9, %r55, %r58;
	setp.eq.s32 	%p3, %r2, 0;
	add.s32 	%r60, %r5, %r1;
	setp.lt.u32 	%p4, %r60, %r48;
	and.pred  	%p1, %p3, %p4;
	shl.b32 	%r61, %r1, 2;
	add.s32 	%r10, %r55, %r61;
	and.b32  	%r11, %r3, 3;
	mad.lo.s32 	%r12, %r3, 12, 12;
	shl.b32 	%r62, %r3, 4;
	add.s32 	%r13, %r62, 16;
	shl.b32 	%r63, %r3, 3;
	add.s32 	%r14, %r63, 8;
	shl.b32 	%r64, %r3, 2;
	add.s32 	%r15, %r64, 4;
	cvta.to.global.u64 	%rd1, %rd2;
	mov.b32 	%r82, 0;
	not.pred 	%p8, %p1;
	mov.u32 	%r89, %r82;
$L__BB0_2:
	setp.ge.u32 	%p5, %r7, %r48;
	add.s32 	%r18, %r82, %r1;
	setp.ge.u32 	%p6, %r18, %r49;
	or.pred  	%p7, %p5, %p6;
	@%p7 bra 	$L__BB0_4;
	add.s32 	%r65, %r18, %r8;
	mul.wide.u32 	%rd5, %r65, 4;
	add.s64 	%rd6, %rd1, %rd5;
	ld.global.f32 	%f8, [%rd6];
	st.shared.f32 	[%r9], %f8;
$L__BB0_4:
	bar.sync 	0;
	@%p8 bra 	$L__BB0_34;
	setp.ne.s32 	%p9, %r82, 0;
	@%p9 bra 	$L__BB0_7;
	ld.shared.f32 	%f9, [%r10];
	st.shared.f32 	[%r6], %f9;
$L__BB0_7:
	setp.lt.u32 	%p10, %r3, 4;
	mov.b32 	%r93, 0;
	@%p10 bra 	$L__BB0_22;
	and.b32  	%r68, %r3, -4;
	neg.s32 	%r86, %r68;
	add.s32 	%r84, %r82, 3;
	mov.u32 	%r85, %r10;
$L__BB0_9:
	add.s32 	%r25, %r84, -2;
	add.s32 	%r26, %r84, -3;
	setp.ge.s32 	%p11, %r26, %r49;
	@%p11 bra 	$L__BB0_12;
	ld.shared.f32 	%f10, [%r6];
	ld.shared.f32 	%f1, [%r85];
	setp.geu.f32 	%p12, %f10, %f1;
	@%p12 bra 	$L__BB0_12;
	st.shared.f32 	[%r6], %f1;
	mov.u32 	%r89, %r26;
$L__BB0_12:
	setp.ge.s32 	%p13, %r25, %r49;
	@%p13 bra 	$L__BB0_15;
	ld.shared.f32 	%f11, [%r6];
	add.s32 	%r69, %r85, %r15;
	ld.shared.f32 	%f2, [%r69];
	setp.geu.f32 	%p14, %f11, %f2;
	@%p14 bra 	$L__BB0_15;
	st.shared.f32 	[%r6], %f2;
	mov.u32 	%r89, %r25;
$L__BB0_15:
	add.s32 	%r29, %r25, 1;
	setp.ge.s32 	%p15, %r29, %r49;
	@%p15 bra 	$L__BB0_18;
	ld.shared.f32 	%f12, [%r6];
	add.s32 	%r70, %r85, %r14;
	ld.shared.f32 	%f3, [%r70];
	setp.geu.f32 	%p16, %f12, %f3;
	@%p16 bra 	$L__BB0_18;
	st.shared.f32 	[%r6], %f3;
	mov.u32 	%r89, %r29;
$L__BB0_18:
	setp.ge.s32 	%p17, %r84, %r49;
	@%p17 bra 	$L__BB0_21;
	ld.shared.f32 	%f13, [%r6];
	add.s32 	%r71, %r85, %r12;
	ld.shared.f32 	%f4, [%r71];
	setp.geu.f32 	%p18, %f13, %f4;
	@%p18 bra 	$L__BB0_21;
	st.shared.f32 	[%r6], %f4;
	mov.u32 	%r89, %r84;
$L__BB0_21:
	and.b32  	%r93, %r3, 2044;
	add.s32 	%r86, %r86, 4;
	add.s32 	%r85, %r85, %r13;
	add.s32 	%r84, %r84, 4;
	setp.ne.s32 	%p19, %r86, 0;
	@%p19 bra 	$L__BB0_9;
$L__BB0_22:
	setp.eq.s32 	%p20, %r11, 0;
	@%p20 bra 	$L__BB0_34;
	add.s32 	%r39, %r93, %r82;
	setp.ge.s32 	%p21, %r39, %r49;
	@%p21 bra 	$L__BB0_26;
	ld.shared.f32 	%f14, [%r6];
	mul.lo.s32 	%r72, %r93, %r4;
	shl.b32 	%r73, %r72, 2;
	add.s32 	%r74, %r10, %r73;
	ld.shared.f32 	%f5, [%r74];
	setp.geu.f32 	%p22, %f14, %f5;
	@%p22 bra 	$L__BB0_26;
	st.shared.f32 	[%r6], %f5;
	mov.u32 	%r89, %r39;
$L__BB0_26:
	setp.eq.s32 	%p23, %r11, 1;
	@%p23 bra 	$L__BB0_34;
	add.s32 	%r41, %r39, 1;
	setp.ge.s32 	%p24, %r41, %r49;
	@%p24 bra 	$L__BB0_30;
	ld.shared.f32 	%f15, [%r6];
	mad.lo.s32 	%r75, %r4, %r93, %r4;
	shl.b32 	%r76, %r75, 2;
	add.s32 	%r77, %r10, %r76;
	ld.shared.f32 	%f6, [%r77];
	setp.geu.f32 	%p25, %f15, %f6;
	@%p25 bra 	$L__BB0_30;
	st.shared.f32 	[%r6], %f6;
	mov.u32 	%r89, %r41;
$L__BB0_30:
	setp.eq.s32 	%p26, %r11, 2;
	@%p26 bra 	$L__BB0_34;
	add.s32 	%r43, %r39, 2;
	setp.ge.s32 	%p27, %r43, %r49;
	@%p27 bra 	$L__BB0_34;
	ld.shared.f32 	%f16, [%r6];
	add.s32 	%r78, %r93, 2;
	mul.lo.s32 	%r79, %r78, %r4;
	shl.b32 	%r80, %r79, 2;
	add.s32 	%r81, %r10, %r80;
	ld.shared.f32 	%f7, [%r81];
	setp.geu.f32 	%p28, %f16, %f7;
	@%p28 bra 	$L__BB0_34;
	st.shared.f32 	[%r6], %f7;
	mov.u32 	%r89, %r43;
$L__BB0_34:
	bar.sync 	0;
	add.s32 	%r82, %r82, %r3;
	setp.lt.s32 	%p29, %r82, %r49;
	@%p29 bra 	$L__BB0_2;
$L__BB0_35:
	add.s32 	%r47, %r5, %r1;
	setp.ge.u32 	%p30, %r47, %r48;
	setp.ne.s32 	%p31, %r2, 0;
	or.pred  	%p32, %p31, %p30;
	@%p32 bra 	$L__BB0_37;
	ld.shared.f32 	%f17, [%r6];
	cvta.to.global.u64 	%rd7, %rd3;
	mul.wide.u32 	%rd8, %r47, 4;
	add.s64 	%rd9, %rd7, %rd8;
	st.global.f32 	[%rd9], %f17;
	cvta.to.global.u64 	%rd10, %rd4;
	add.s64 	%rd11, %rd10, %rd8;
	st.global.u32 	[%rd11], %r89;
$L__BB0_37:
	ret;

}


// ===== COMPILED SASS (sm_100) =====

	.target	sm_100

	.elftype	@"ET_EXEC"


//--------------------- .note.nv.tkinfo           --------------------------
	.section	.note.nv.tkinfo,"",@"SHT_NOTE"
	.sectionflags	@"SHF_NOTE_NV_TKINFO"
	.tkinfo
        /*0018*/ 	.word	0x00000002
        /*0030*/ 	.string	""
        /*0030*/ 	.string	"ptxas"
        /*0030*/ 	.string	"Cuda compilation tools, release 13.0, V13.0.88"
        /*0030*/ 	.string	"Build cuda_13.0.r13.0/compiler.36424714_0"
        /*0030*/ 	.string	"-arch sm_100 -m 64 "



//--------------------- .note.nv.cuinfo           --------------------------
	.section	.note.nv.cuinfo,"",@"SHT_NOTE"
	.sectionflags	@"SHF_NOTE_NV_CUINFO"
        /*0018*/ 	.short	0x0002
        /*001a*/ 	.short	0x0064
        /*001c*/ 	.short	0x0082
	.zero		2


//--------------------- .nv.info                  --------------------------
	.section	.nv.info,"",@"SHT_CUDA_INFO"
	.align	4


	//----- nvinfo : EIATTR_REGCOUNT
	.align		4
        /*0000*/ 	.byte	0x04, 0x2f
        /*0002*/ 	.short	(.L_1 - .L_0)
	.align		4
.L_0:
        /*0004*/ 	.word	index@(_Z14apply_rows_maxPfS_Piii)
        /*0008*/ 	.word	0x00000016


	//----- nvinfo : EIATTR_FRAME_SIZE
	.align		4
.L_1:
        /*000c*/ 	.byte	0x04, 0x11
        /*000e*/ 	.short	(.L_3 - .L_2)
	.align		4
.L_2:
        /*0010*/ 	.word	index@(_Z14apply_rows_maxPfS_Piii)
        /*0014*/ 	.word	0x00000000


	//----- nvinfo : EIATTR_MIN_STACK_SIZE
	.align		4
.L_3:
        /*0018*/ 	.byte	0x04, 0x12
        /*001a*/ 	.short	(.L_5 - .L_4)
	.align		4
.L_4:
        /*001c*/ 	.word	index@(_Z14apply_rows_maxPfS_Piii)
        /*0020*/ 	.word	0x00000000
.L_5:


//--------------------- .nv.compat                --------------------------
	.section	.nv.compat,"",@"SHT_CUDA_COMPAT_INFO"
	.align	4
        /*0000*/ 	.byte	0x02, 0x09, 0x00, 0x00, 0x02, 0x02, 0x01, 0x00, 0x02, 0x05, 0x05, 0x00, 0x03, 0x07, 0x01, 0x01
        /*0010*/ 	.byte	0x02, 0x03, 0x00, 0x00, 0x02, 0x06, 0x01, 0x00, 0x04, 0x0b, 0x08, 0x00, 0x09, 0x00, 0x00, 0x00
        /*0020*/ 	.byte	0x00, 0x00, 0x00, 0x00


//--------------------- .nv.info._Z14apply_rows_maxPfS_Piii --------------------------
	.section	.nv.info._Z14apply_rows_maxPfS_Piii,"",@"SHT_CUDA_INFO"
	.sectionflags	@""
	.align	4


	//----- nvinfo : EIATTR_CUDA_API_VERSION
	.align		4
        /*0000*/ 	.byte	0x04, 0x37
        /*0002*/ 	.short	(.L_7 - .L_6)
.L_6:
        /*0004*/ 	.word	0x00000082


	//----- nvinfo : EIATTR_KPARAM_INFO
	.align		4
.L_7:
        /*0008*/ 	.byte	0x04, 0x17
        /*000a*/ 	.short	(.L_9 - .L_8)
.L_8:
        /*000c*/ 	.word	0x00000000
        /*0010*/ 	.short	0x0004
        /*0012*/ 	.short	0x001c
        /*0014*/ 	.byte	0x00, 0xf0, 0x11, 0x00


	//----- nvinfo : EIATTR_KPARAM_INFO
	.align		4
.L_9:
        /*0018*/ 	.byte	0x04, 0x17
        /*001a*/ 	.short	(.L_11 - .L_10)
.L_10:
        /*001c*/ 	.word	0x00000000
        /*0020*/ 	.short	0x0003
        /*0022*/ 	.short	0x0018
        /*0024*/ 	.byte	0x00, 0xf0, 0x11, 0x00


	//----- nvinfo : EIATTR_KPARAM_INFO
	.align		4
.L_11:
        /*0028*/ 	.byte	0x04, 0x17
        /*002a*/ 	.short	(.L_13 - .L_12)
.L_12:
        /*002c*/ 	.word	0x00000000
        /*0030*/ 	.short	0x0002
        /*0032*/ 	.short	0x0010
        /*0034*/ 	.byte	0x00, 0xf5, 0x21, 0x00


	//----- nvinfo : EIATTR_KPARAM_INFO
	.align		4
.L_13:
        /*0038*/ 	.byte	0x04, 0x17
        /*003a*/ 	.short	(.L_15 - .L_14)
.L_14:
        /*003c*/ 	.word	0x00000000
        /*0040*/ 	.short	0x0001
        /*0042*/ 	.short	0x0008
        /*0044*/ 	.byte	0x00, 0xf5, 0x21, 0x00


	//----- nvinfo : EIATTR_KPARAM_INFO
	.align		4
.L_15:
        /*0048*/ 	.byte	0x04, 0x17
        /*004a*/ 	.short	(.L_17 - .L_16)
.L_16:
        /*004c*/ 	.word	0x00000000
        /*0050*/ 	.short	0x0000
        /*0052*/ 	.short	0x0000
        /*0054*/ 	.byte	0x00, 0xf5, 0x21, 0x00


	//----- nvinfo : EIATTR_SPARSE_MMA_MASK
	.align		4
.L_17:
        /*0058*/ 	.byte	0x03, 0x50
        /*005a*/ 	.short	0x0000


	//----- nvinfo : EIATTR_MAXREG_COUNT
	.align		4
        /*005c*/ 	.byte	0x03, 0x1b
        /*005e*/ 	.short	0x00ff


	//----- nvinfo : EIATTR_NUM_BARRIERS
	.align		4
        /*0060*/ 	.byte	0x02, 0x4c
        /*0062*/ 	.byte	0x01
	.zero		1


	//----- nvinfo : EIATTR_MERCURY_ISA_VERSION
	.align		4
        /*0064*/ 	.byte	0x03, 0x5f
        /*0066*/ 	.short	0x0101


	//----- nvinfo : EIATTR_VRC_CTA_INIT_COUNT
	.align		4
        /*0068*/ 	.byte	0x02, 0x4a
	.zero		1
	.zero		1


	//----- nvinfo : EIATTR_EXIT_INSTR_OFFSETS
	.align		4
        /*006c*/ 	.byte	0x04, 0x1c
        /*006e*/ 	.short	(.L_19 - .L_18)


	//   ....[0]....
.L_18:
        /*0070*/ 	.word	0x00000a20


	//   ....[1]....
        /*0074*/ 	.word	0x00000aa0


	//----- nvinfo : EIATTR_CRS_STACK_SIZE
	.align		4
.L_19:
        /*0078*/ 	.byte	0x04, 0x1e
        /*007a*/ 	.short	(.L_21 - .L_20)
.L_20:
        /*007c*/ 	.word	0x00000000


	//----- nvinfo : EIATTR_CBANK_PARAM_SIZE
	.align		4
.L_21:
        /*0080*/ 	.byte	0x03, 0x19
        /*0082*/ 	.short	0x0020


	//----- nvinfo : EIATTR_PARAM_CBANK
	.align		4
        /*0084*/ 	.byte	0x04, 0x0a
        /*0086*/ 	.short	(.L_23 - .L_22)
	.align		4
.L_22:
        /*0088*/ 	.word	index@(.nv.constant0._Z14apply_rows_maxPfS_Piii)
        /*008c*/ 	.short	0x0380
        /*008e*/ 	.short	0x0020


	//----- nvinfo : EIATTR_SW_WAR
	.align		4
.L_23:
        /*0090*/ 	.byte	0x04, 0x36
        /*0092*/ 	.short	(.L_25 - .L_24)
.L_24:
        /*0094*/ 	.word	0x00000008
.L_25:


//--------------------- .nv.callgraph             --------------------------
	.section	.nv.callgraph,"",@"SHT_CUDA_CALLGRAPH"
	.align	4
	.sectionentsize	8
	.align		4
        /*0000*/ 	.word	0x00000000
	.align		4
        /*0004*/ 	.word	0xffffffff
	.align		4
        /*0008*/ 	.word	0x00000000
	.align		4
        /*000c*/ 	.word	0xfffffffe
	.align		4
        /*0010*/ 	.word	0x00000000
	.align		4
        /*0014*/ 	.word	0xfffffffd
	.align		4
        /*0018*/ 	.word	0x00000000
	.align		4
        /*001c*/ 	.word	0xfffffffc


//--------------------- .text._Z14apply_rows_maxPfS_Piii --------------------------
	.section	.text._Z14apply_rows_maxPfS_Piii,"ax",@progbits
	.align	128
        .global         _Z14apply_rows_maxPfS_Piii
        .type           _Z14apply_rows_maxPfS_Piii,@function
        .size           _Z14apply_rows_maxPfS_Piii,(.L_x_21 - _Z14apply_rows_maxPfS_Piii)
        .other          _Z14apply_rows_maxPfS_Piii,@"STO_CUDA_ENTRY STV_DEFAULT"
_Z14apply_rows_maxPfS_Piii:
.text._Z14apply_rows_maxPfS_Piii:
[----:B------:R-:W-:Y:S01]  /*0000*/  LDC R1, c[0x0][0x37c] ;  /* 0x0000df00ff017b82 */ /* 0x000fe20000000800 */
[----:B------:R-:W0:Y:S07]  /*0010*/  S2R R2, SR_TID.X ;  /* 0x0000000000027919 */ /* 0x000e2e0000002100 */
[----:B------:R-:W1:Y:S01]  /*0020*/  S2UR UR6, SR_CgaCtaId ;  /* 0x00000000000679c3 */ /* 0x000e620000008800 */
[----:B------:R-:W2:Y:S01]  /*0030*/  LDCU UR14, c[0x0][0x360] ;  /* 0x00006c00ff0e77ac */ /* 0x000ea20008000800 */
[----:B------:R-:W-:Y:S01]  /*0040*/  IMAD.MOV.U32 R0, RZ, RZ, RZ ;  /* 0x000000ffff007224 */ /* 0x000fe200078e00ff */
[----:B------:R-:W3:Y:S01]  /*0050*/  S2R R3, SR_TID.Y ;  /* 0x0000000000037919 */ /* 0x000ee20000002200 */
[----:B------:R-:W4:Y:S04]  /*0060*/  LDCU UR8, c[0x0][0x39c] ;  /* 0x00007380ff0877ac */ /* 0x000f280008000800 */
[----:B------:R-:W5:Y:S01]  /*0070*/  S2UR UR4, SR_CTAID.X ;  /* 0x00000000000479c3 */ /* 0x000f620000002500 */
[----:B------:R-:W-:Y:S01]  /*0080*/  UMOV UR5, 0x400 ;  /* 0x0000040000057882 */ /* 0x000fe20000000000 */
[----:B------:R-:W3:Y:S01]  /*0090*/  LDCU.64 UR12, c[0x0][0x358] ;  /* 0x00006b00ff0c77ac */ /* 0x000ee20008000a00 */
[----:B--2---:R-:W-:-:S02]  /*00a0*/  UIMAD UR7, UR14, UR14, UR14 ;  /* 0x0000000e0e0772a4 */ /* 0x004fc4000f8e020e */
[----:B----4-:R-:W-:Y:S02]  /*00b0*/  UISETP.GE.AND UP0, UPT, UR8, 0x1, UPT ;  /* 0x000000010800788c */ /* 0x010fe4000bf06270 */
[----:B-1----:R-:W-:Y:S02]  /*00c0*/  ULEA UR5, UR6, UR5, 0x18 ;  /* 0x0000000506057291 */ /* 0x002fe4000f8ec0ff */
[----:B0-----:R-:W-:Y:S01]  /*00d0*/  VIADD R7, R2, UR7 ;  /* 0x0000000702077c36 */ /* 0x001fe20008000000 */
[----:B-----5:R-:W-:-:S04]  /*00e0*/  UIMAD UR4, UR4, UR14, URZ ;  /* 0x0000000e040472a4 */ /* 0x020fc8000f8e02ff */
[----:B------:R-:W-:Y:S01]  /*00f0*/  LEA R7, R7, UR5, 0x2 ;  /* 0x0000000507077c11 */ /* 0x000fe2000f8e10ff */
[----:B------:R-:W-:Y:S07]  /*0100*/  BRA.U !UP0, `(.L_x_0) ;  /* 0x0000000908347547 */ /* 0x000fee000b800000 */
[----:B------:R-:W0:Y:S01]  /*0110*/  LDCU UR10, c[0x0][0x398] ;  /* 0x00007300ff0a77ac */ /* 0x000e220008000800 */
[C---:B------:R-:W-:Y:S01]  /*0120*/  VIADD R0, R2.reuse, UR4 ;  /* 0x0000000402007c36 */ /* 0x040fe20008000000 */
[----:B------:R-:W-:Y:S01]  /*0130*/  BSSY.RECONVERGENT B0, `(.L_x_0) ;  /* 0x000008a000007945 */ /* 0x000fe20003800200 */
[----:B---3--:R-:W-:Y:S01]  /*0140*/  IADD3 R6, PT, PT, R3, UR4, RZ ;  /* 0x0000000403067c10 */ /* 0x008fe2000fffe0ff */
[----:B------:R-:W-:Y:S01]  /*0150*/  UIADD3 UR7, UPT, UPT, UR14, 0x1, URZ ;  /* 0x000000010e077890 */ /* 0x000fe2000fffe0ff */
[C---:B------:R-:W-:Y:S01]  /*0160*/  LEA R4, R2.reuse, UR5, 0x2 ;  /* 0x0000000502047c11 */ /* 0x040fe2000f8e10ff */
[----:B------:R-:W-:Y:S01]  /*0170*/  IMAD.MOV.U32 R5, RZ, RZ, RZ ;  /* 0x000000ffff057224 */ /* 0x000fe200078e00ff */
[----:B------:R-:W-:Y:S01]  /*0180*/  UMOV UR6, 0xc ;  /* 0x0000000c00067882 */ /* 0x000fe20000000000 */
[----:B------:R-:W-:Y:S02]  /*0190*/  ULOP3.LUT UR8, UR14, 0x3, URZ, 0xc0, !UPT ;  /* 0x000000030e087892 */ /* 0x000fe4000f8ec0ff */
[----:B------:R-:W-:Y:S01]  /*01a0*/  IMAD R9, R2, UR7, R3 ;  /* 0x0000000702097c24 */ /* 0x000fe2000f8e0203 */
[----:B------:R-:W-:-:S02]  /*01b0*/  ULEA UR9, UR14, 0x10, 0x4 ;  /* 0x000000100e097891 */ /* 0x000fc4000f8e20ff */
[----:B------:R-:W-:Y:S02]  /*01c0*/  ULEA UR11, UR14, 0x4, 0x2 ;  /* 0x000000040e0b7891 */ /* 0x000fe4000f8e10ff */
[----:B------:R-:W-:Y:S01]  /*01d0*/  LEA R9, R9, UR5, 0x2 ;  /* 0x0000000509097c11 */ /* 0x000fe2000f8e10ff */
[----:B------:R-:W-:Y:S01]  /*01e0*/  UIMAD UR6, UR14, UR6, 0xc ;  /* 0x0000000c0e0674a4 */ /* 0x000fe2000f8e0206 */
[----:B0-----:R-:W-:Y:S01]  /*01f0*/  ISETP.GE.U32.AND P0, PT, R0, UR10, PT ;  /* 0x0000000a00007c0c */ /* 0x001fe2000bf06070 */
[----:B------:R-:W-:Y:S01]  /*0200*/  IMAD.MOV.U32 R0, RZ, RZ, RZ ;  /* 0x000000ffff007224 */ /* 0x000fe200078e00ff */
[----:B------:R-:W-:Y:S02]  /*0210*/  ULEA UR10, UR14, 0x8, 0x3 ;  /* 0x000000080e0a7891 */ /* 0x000fe4000f8e18ff */
[----:B------:R-:W-:-:S13]  /*0220*/  ISETP.EQ.AND P0, PT, R3, RZ, !P0 ;  /* 0x000000ff0300720c */ /* 0x000fda0004702270 */
.L_x_19:
[----:B0-----:R-:W0:Y:S01]  /*0230*/  LDCU.64 UR16, c[0x0][0x398] ;  /* 0x00007300ff1077ac */ /* 0x001e220008000a00 */
[----:B------:R-:W-:Y:S01]  /*0240*/  IMAD.IADD R13, R2, 0x1, R5 ;  /* 0x00000001020d7824 */ /* 0x000fe200078e0205 */
[----:B------:R-:W-:Y:S01]  /*0250*/  BSSY.RECONVERGENT B1, `(.L_x_1) ;  /* 0x000000a000017945 */ /* 0x000fe20003800200 */
[----:B0-----:R-:W-:-:S04]  /*0260*/  MOV R8, UR17 ;  /* 0x0000001100087c02 */ /* 0x001fc80008000f00 */
[----:B------:R-:W-:-:S04]  /*0270*/  ISETP.GE.U32.AND P1, PT, R13, R8, PT ;  /* 0x000000080d00720c */ /* 0x000fc80003f26070 */
[----:B------:R-:W-:-:S13]  /*0280*/  ISETP.GE.U32.OR P1, PT, R6, UR16, P1 ;  /* 0x0000001006007c0c */ /* 0x000fda0008f26470 */
[----:B-1234-:R-:W-:Y:S05]  /*0290*/  @P1 BRA `(.L_x_2) ;  /* 0x0000000000141947 */ /* 0x01efea0003800000 */
[----:B------:R-:W0:Y:S01]  /*02a0*/  LDC.64 R10, c[0x0][0x380] ;  /* 0x0000e000ff0a7b82 */ /* 0x000e220000000a00 */
[----:B------:R-:W-:-:S04]  /*02b0*/  IMAD R13, R6, R8, R13 ;  /* 0x00000008060d7224 */ /* 0x000fc800078e020d */
[----:B0-----:R-:W-:-:S06]  /*02c0*/  IMAD.WIDE.U32 R10, R13, 0x4, R10 ;  /* 0x000000040d0a7825 */ /* 0x001fcc00078e000a */
[----:B------:R-:W2:Y:S04]  /*02d0*/  LDG.E R10, desc[UR12][R10.64] ;  /* 0x0000000c0a0a7981 */ /* 0x000ea8000c1e1900 */
[----:B--2---:R0:W-:Y:S02]  /*02e0*/  STS [R9], R10 ;  /* 0x0000000a09007388 */ /* 0x0041e40000000800 */
.L_x_2:
[----:B------:R-:W-:Y:S05]  /*02f0*/  BSYNC.RECONVERGENT B1 ;  /* 0x0000000000017941 */ /* 0x000fea0003800200 */
.L_x_1:
[----:B------:R-:W-:Y:S06]  /*0300*/  BAR.SYNC.DEFER_BLOCKING 0x0 ;  /* 0x0000000000007b1d */ /* 0x000fec0000010000 */
[----:B------:R-:W-:Y:S04]  /*0310*/  BSSY.RECONVERGENT B1, `(.L_x_3) ;  /* 0x0000067000017945 */ /* 0x000fe80003800200 */
[----:B------:R-:W-:Y:S05]  /*0320*/  @!P0 BRA `(.L_x_4) ;  /* 0x0000000400948947 */ /* 0x000fea0003800000 */
[----:B------:R-:W-:Y:S01]  /*0330*/  ISETP.NE.AND P1, PT, R5, RZ, PT ;  /* 0x000000ff0500720c */ /* 0x000fe20003f25270 */
[----:B------:R-:W-:Y:S01]  /*0340*/  UISETP.GE.U32.AND UP0, UPT, UR14, 0x4, UPT ;  /* 0x000000040e00788c */ /* 0x000fe2000bf06070 */
[----:B------:R-:W-:-:S11]  /*0350*/  IMAD.MOV.U32 R12, RZ, RZ, RZ ;  /* 0x000000ffff0c7224 */ /* 0x000fd600078e00ff */
[----:B0-----:R-:W0:Y:S04]  /*0360*/  @!P1 LDS R10, [R4] ;  /* 0x00000000040a9984 */ /* 0x001e280000000800 */
[----:B0-----:R0:W-:Y:S01]  /*0370*/  @!P1 STS [R7], R10 ;  /* 0x0000000a07009388 */ /* 0x0011e20000000800 */
[----:B------:R-:W-:Y:S05]  /*0380*/  BRA.U !UP0, `(.L_x_5) ;  /* 0x0000000108d47547 */ /* 0x000fea000b800000 */
[----:B------:R-:W1:Y:S01]  /*0390*/  LDC R13, c[0x0][0x360] ;  /* 0x0000d800ff0d7b82 */ /* 0x000e620000000800 */
[----:B------:R-:W-:Y:S01]  /*03a0*/  ULOP3.LUT UR5, UR14, 0xfffffffc, URZ, 0xc0, !UPT ;  /* 0xfffffffc0e057892 */ /* 0x000fe2000f8ec0ff */
[----:B------:R-:W-:Y:S02]  /*03b0*/  VIADD R11, R5, 0x3 ;  /* 0x00000003050b7836 */ /* 0x000fe40000000000 */
[----:B0-----:R-:W-:Y:S01]  /*03c0*/  IMAD.MOV.U32 R10, RZ, RZ, R4 ;  /* 0x000000ffff0a7224 */ /* 0x001fe200078e0004 */
[----:B------:R-:W-:-:S03]  /*03d0*/  UIADD3 UR5, UPT, UPT, -UR5, URZ, URZ ;  /* 0x000000ff05057290 */ /* 0x000fc6000fffe1ff */
[----:B------:R-:W0:Y:S03]  /*03e0*/  LDC R8, c[0x0][0x39c] ;  /* 0x0000e700ff087b82 */ /* 0x000e260000000800 */
[----:B------:R-:W-:Y:S02]  /*03f0*/  MOV R16, UR5 ;  /* 0x0000000500107c02 */ /* 0x000fe40008000f00 */
[----:B-1----:R-:W-:-:S07]  /*0400*/  LOP3.LUT R13, R13, 0x7fc, RZ, 0xc0, !PT ;  /* 0x000007fc0d0d7812 */ /* 0x002fce00078ec0ff */
.L_x_14:
[C---:B------:R-:W-:Y:S01]  /*0410*/  VIADD R17, R11.reuse, 0xfffffffd ;  /* 0xfffffffd0b117836 */ /* 0x040fe20000000000 */
[C---:B------:R-:W-:Y:S01]  /*0420*/  IADD3 R19, PT, PT, R11.reuse, -0x1, RZ ;  /* 0xffffffff0b137810 */ /* 0x040fe20007ffe0ff */
[----:B------:R-:W-:Y:S01]  /*0430*/  VIADD R16, R16, 0x4 ;  /* 0x0000000410107836 */ /* 0x000fe20000000000 */
[----:B------:R-:W-:Y:S01]  /*0440*/  BSSY.RECONVERGENT B2, `(.L_x_6) ;  /* 0x000000d000027945 */ /* 0x000fe20003800200 */
[----:B------:R-:W-:Y:S01]  /*0450*/  VIADD R15, R11, 0xfffffffe ;  /* 0xfffffffe0b0f7836 */ /* 0x000fe20000000000 */
[-C--:B0-----:R-:W-:Y:S02]  /*0460*/  ISETP.GE.AND P5, PT, R17, R8.reuse, PT ;  /* 0x000000081100720c */ /* 0x081fe40003fa6270 */
[----:B------:R-:W-:Y:S02]  /*0470*/  ISETP.NE.AND P1, PT, R16, RZ, PT ;  /* 0x000000ff1000720c */ /* 0x000fe40003f25270 */
[-C--:B------:R-:W-:Y:S02]  /*0480*/  ISETP.GE.AND P2, PT, R15, R8.reuse, PT ;  /* 0x000000080f00720c */ /* 0x080fe40003f46270 */
[----:B------:R-:W-:-:S02]  /*0490*/  ISETP.GE.AND P3, PT, R19, R8, PT ;  /* 0x000000081300720c */ /* 0x000fc40003f66270 */
[----:B------:R-:W-:-:S05]  /*04a0*/  ISETP.GE.AND P4, PT, R11, R8, PT ;  /* 0x000000080b00720c */ /* 0x000fca0003f86270 */
[----:B-123--:R-:W-:Y:S08]  /*04b0*/  @P5 BRA `(.L_x_7) ;  /* 0x0000000000145947 */ /* 0x00eff00003800000 */
[----:B------:R-:W-:Y:S04]  /*04c0*/  LDS R12, [R7] ;  /* 0x00000000070c7984 */ /* 0x000fe80000000800 */
[----:B------:R-:W0:Y:S02]  /*04d0*/  LDS R14, [R10] ;  /* 0x000000000a0e7984 */ /* 0x000e240000000800 */
[----:B0-----:R-:W-:-:S13]  /*04e0*/  FSETP.GEU.AND P5, PT, R12, R14, PT ;  /* 0x0000000e0c00720b */ /* 0x001fda0003fae000 */
[----:B------:R0:W-:Y:S01]  /*04f0*/  @!P5 STS [R7], R14 ;  /* 0x0000000e0700d388 */ /* 0x0001e20000000800 */
[----:B------:R-:W-:-:S07]  /*0500*/  @!P5 IMAD.MOV.U32 R0, RZ, RZ, R17 ;  /* 0x000000ffff00d224 */ /* 0x000fce00078e0011 */
.L_x_7:
[----:B------:R-:W-:Y:S05]  /*0510*/  BSYNC.RECONVERGENT B2 ;  /* 0x0000000000027941 */ /* 0x000fea0003800200 */
.L_x_6:
[----:B------:R-:W-:Y:S04]  /*0520*/  BSSY.RECONVERGENT B2, `(.L_x_8) ;  /* 0x0000007000027945 */ /* 0x000fe80003800200 */
[----:B------:R-:W-:Y:S05]  /*0530*/  @P2 BRA `(.L_x_9) ;  /* 0x0000000000142947 */ /* 0x000fea0003800000 */
[----:B------:R-:W-:Y:S04]  /*0540*/  LDS R12, [R7] ;  /* 0x00000000070c7984 */ /* 0x000fe80000000800 */
[----:B0-----:R-:W0:Y:S02]  /*0550*/  LDS R14, [R10+UR11] ;  /* 0x0000000b0a0e7984 */ /* 0x001e240008000800 */
[----:B0-----:R-:W-:-:S13]  /*0560*/  FSETP.GEU.AND P2, PT, R12, R14, PT ;  /* 0x0000000e0c00720b */ /* 0x001fda0003f4e000 */
[----:B------:R1:W-:Y:S01]  /*0570*/  @!P2 STS [R7], R14 ;  /* 0x0000000e0700a388 */ /* 0x0003e20000000800 */
[----:B------:R-:W-:-:S07]  /*0580*/  @!P2 IMAD.MOV.U32 R0, RZ, RZ, R15 ;  /* 0x000000ffff00a224 */ /* 0x000fce00078e000f */
.L_x_9:
[----:B------:R-:W-:Y:S05]  /*0590*/  BSYNC.RECONVERGENT B2 ;  /* 0x0000000000027941 */ /* 0x000fea0003800200 */
.L_x_8:
[----:B------:R-:W-:Y:S04]  /*05a0*/  BSSY.RECONVERGENT B2, `(.L_x_10) ;  /* 0x0000007000027945 */ /* 0x000fe80003800200 */
[----:B------:R-:W-:Y:S05]  /*05b0*/  @P3 BRA `(.L_x_11) ;  /* 0x0000000000143947 */ /* 0x000fea0003800000 */
[----:B------:R-:W-:Y:S04]  /*05c0*/  LDS R12, [R7] ;  /* 0x00000000070c7984 */ /* 0x000fe80000000800 */
[----:B01----:R-:W0:Y:S02]  /*05d0*/  LDS R14, [R10+UR10] ;  /* 0x0000000a0a0e7984 */ /* 0x003e240008000800 */
[----:B0-----:R-:W-:-:S13]  /*05e0*/  FSETP.GEU.AND P2, PT, R12, R14, PT ;  /* 0x0000000e0c00720b */ /* 0x001fda0003f4e000 */
[----:B------:R2:W-:Y:S01]  /*05f0*/  @!P2 STS [R7], R14 ;  /* 0x0000000e0700a388 */ /* 0x0005e20000000800 */
[----:B------:R-:W-:-:S07]  /*0600*/  @!P2 IMAD.MOV.U32 R0, RZ, RZ, R19 ;  /* 0x000000ffff00a224 */ /* 0x000fce00078e0013 */
.L_x_11:
[----:B------:R-:W-:Y:S05]  /*0610*/  BSYNC.RECONVERGENT B2 ;  /* 0x0000000000027941 */ /* 0x000fea0003800200 */
.L_x_10:
[----:B------:R-:W-:Y:S04]  /*0620*/  BSSY.RECONVERGENT B2, `(.L_x_12) ;  /* 0x0000007000027945 */ /* 0x000fe80003800200 */
[----:B------:R-:W-:Y:S05]  /*0630*/  @P4 BRA `(.L_x_13) ;  /* 0x0000000000144947 */ /* 0x000fea0003800000 */
[----:B------:R-:W-:Y:S04]  /*0640*/  LDS R12, [R7] ;  /* 0x00000000070c7984 */ /* 0x000fe80000000800 */
[----:B012---:R-:W0:Y:S02]  /*0650*/  LDS R14, [R10+UR6] ;  /* 0x000000060a0e7984 */ /* 0x007e240008000800 */
[----:B0-----:R-:W-:-:S13]  /*0660*/  FSETP.GEU.AND P2, PT, R12, R14, PT ;  /* 0x0000000e0c00720b */ /* 0x001fda0003f4e000 */
[----:B------:R3:W-:Y:S01]  /*0670*/  @!P2 STS [R7], R14 ;  /* 0x0000000e0700a388 */ /* 0x0007e20000000800 */
[----:B------:R-:W-:-:S07]  /*0680*/  @!P2 MOV R0, R11 ;  /* 0x0000000b0000a202 */ /* 0x000fce0000000f00 */
.L_x_13:
[----:B------:R-:W-:Y:S05]  /*0690*/  BSYNC.RECONVERGENT B2 ;  /* 0x0000000000027941 */ /* 0x000fea0003800200 */
.L_x_12:
[----:B------:R-:W-:Y:S02]  /*06a0*/  VIADD R10, R10, UR9 ;  /* 0x000000090a0a7c36 */ /* 0x000fe40008000000 */
[----:B------:R-:W-:Y:S01]  /*06b0*/  VIADD R11, R11, 0x4 ;  /* 0x000000040b0b7836 */ /* 0x000fe20000000000 */
[----:B------:R-:W-:Y:S06]  /*06c0*/  @P1 BRA `(.L_x_14) ;  /* 0xfffffffc00501947 */ /* 0x000fec000383ffff */
[----:B------:R-:W-:-:S07]  /*06d0*/  MOV R12, R13 ;  /* 0x0000000d000c7202 */ /* 0x000fce0000000f00 */
.L_x_5:
[----:B------:R-:W-:-:S09]  /*06e0*/  UISETP.NE.AND UP0, UPT, UR8, URZ, UPT ;  /* 0x000000ff0800728c */ /* 0x000fd2000bf05270 */
[----:B------:R-:W-:Y:S05]  /*06f0*/  BRA.U !UP0, `(.L_x_4) ;  /* 0x0000000108a07547 */ /* 0x000fea000b800000 */
[----:B------:R-:W-:Y:S01]  /*0700*/  IMAD.IADD R13, R12, 0x1, R5 ;  /* 0x000000010c0d7824 */ /* 0x000fe200078e0205 */
[----:B------:R-:W-:Y:S04]  /*0710*/  BSSY.RECONVERGENT B2, `(.L_x_15) ;  /* 0x000000a000027945 */ /* 0x000fe80003800200 */
[----:B------:R-:W-:-:S13]  /*0720*/  ISETP.GE.AND P1, PT, R13, R8, PT ;  /* 0x000000080d00720c */ /* 0x000fda0003f26270 */
[----:B------:R-:W-:Y:S05]  /*0730*/  @P1 BRA `(.L_x_16) ;  /* 0x00000000001c1947 */ /* 0x000fea0003800000 */
[----:B------:R-:W-:Y:S01]  /*0740*/  IMAD R11, R12, UR7, RZ ;  /* 0x000000070c0b7c24 */ /* 0x000fe2000f8e02ff */
[----:B0-----:R-:W-:Y:S03]  /*0750*/  LDS R10, [R7] ;  /* 0x00000000070a7984 */ /* 0x001fe60000000800 */
[----:B------:R-:W-:-:S06]  /*0760*/  IMAD R11, R11, 0x4, R4 ;  /* 0x000000040b0b7824 */ /* 0x000fcc00078e0204 */
[----:B------:R-:W0:Y:S02]  /*0770*/  LDS R11, [R11] ;  /* 0x000000000b0b7984 */ /* 0x000e240000000800 */
[----:B0-----:R-:W-:-:S13]  /*0780*/  FSETP.GEU.AND P1, PT, R10, R11, PT ;  /* 0x0000000b0a00720b */ /* 0x001fda0003f2e000 */
[----:B------:R4:W-:Y:S01]  /*0790*/  @!P1 STS [R7], R11 ;  /* 0x0000000b07009388 */ /* 0x0009e20000000800 */
[----:B------:R-:W-:-:S07]  /*07a0*/  @!P1 MOV R0, R13 ;  /* 0x0000000d00009202 */ /* 0x000fce0000000f00 */
.L_x_16:
[----:B------:R-:W-:Y:S05]  /*07b0*/  BSYNC.RECONVERGENT B2 ;  /* 0x0000000000027941 */ /* 0x000fea0003800200 */
.L_x_15:
[----:B------:R-:W-:-:S09]  /*07c0*/  UISETP.NE.AND UP0, UPT, UR8, 0x1, UPT ;  /* 0x000000010800788c */ /* 0x000fd2000bf05270 */
[----:B------:R-:W-:Y:S05]  /*07d0*/  BRA.U !UP0, `(.L_x_4) ;  /* 0x0000000108687547 */ /* 0x000fea000b800000 */
[----:B------:R-:W-:Y:S01]  /*07e0*/  VIADD R15, R13, 0x1 ;  /* 0x000000010d0f7836 */ /* 0x000fe20000000000 */
[----:B------:R-:W-:Y:S04]  /*07f0*/  BSSY.RECONVERGENT B2, `(.L_x_17) ;  /* 0x000000b000027945 */ /* 0x000fe80003800200 */
[----:B------:R-:W-:-:S13]  /*0800*/  ISETP.GE.AND P1, PT, R15, R8, PT ;  /* 0x000000080f00720c */ /* 0x000fda0003f26270 */
[----:B------:R-:W-:Y:S05]  /*0810*/  @P1 BRA `(.L_x_18) ;  /* 0x0000000000201947 */ /* 0x000fea0003800000 */
[----:B----4-:R-:W-:Y:S01]  /*0820*/  IMAD.U32 R11, RZ, RZ, UR7 ;  /* 0x00000007ff0b7e24 */ /* 0x010fe2000f8e00ff */
[----:B0-----:R-:W-:Y:S03]  /*0830*/  LDS R10, [R7] ;  /* 0x00000000070a7984 */ /* 0x001fe60000000800 */
[----:B------:R-:W-:-:S05]  /*0840*/  IMAD R11, R12, UR7, R11 ;  /* 0x000000070c0b7c24 */ /* 0x000fca000f8e020b */
[----:B------:R-:W-:-:S06]  /*0850*/  LEA R11, R11, R4, 0x2 ;  /* 0x000000040b0b7211 */ /* 0x000fcc00078e10ff */
[----:B------:R-:W0:Y:S02]  /*0860*/  LDS R11, [R11] ;  /* 0x000000000b0b7984 */ /* 0x000e240000000800 */
[----:B0-----:R-:W-:-:S13]  /*0870*/  FSETP.GEU.AND P1, PT, R10, R11, PT ;  /* 0x0000000b0a00720b */ /* 0x001fda0003f2e000 */
[----:B------:R0:W-:Y:S01]  /*0880*/  @!P1 STS [R7], R11 ;  /* 0x0000000b07009388 */ /* 0x0001e20000000800 */
[----:B------:R-:W-:-:S07]  /*0890*/  @!P1 IMAD.MOV.U32 R0, RZ, RZ, R15 ;  /* 0x000000ffff009224 */ /* 0x000fce00078e000f */
.L_x_18:
[----:B------:R-:W-:Y:S05]  /*08a0*/  BSYNC.RECONVERGENT B2 ;  /* 0x0000000000027941 */ /* 0x000fea0003800200 */
.L_x_17:
[----:B------:R-:W-:-:S09]  /*08b0*/  UISETP.NE.AND UP0, UPT, UR8, 0x2, UPT ;  /* 0x000000020800788c */ /* 0x000fd2000bf05270 */
[----:B------:R-:W-:Y:S05]  /*08c0*/  BRA.U !UP0, `(.L_x_4) ;  /* 0x00000001082c7547 */ /* 0x000fea000b800000 */
[----:B------:R-:W-:-:S05]  /*08d0*/  VIADD R13, R13, 0x2 ;  /* 0x000000020d0d7836 */ /* 0x000fca0000000000 */
[----:B------:R-:W-:-:S13]  /*08e0*/  ISETP.GE.AND P1, PT, R13, R8, PT ;  /* 0x000000080d00720c */ /* 0x000fda0003f26270 */
[----:B------:R-:W-:Y:S05]  /*08f0*/  @P1 BRA `(.L_x_4) ;  /* 0x0000000000201947 */ /* 0x000fea0003800000 */
[----:B------:R-:W-:Y:S01]  /*0900*/  IADD3 R12, PT, PT, R12, 0x2, RZ ;  /* 0x000000020c0c7810 */ /* 0x000fe20007ffe0ff */
[----:B0-----:R-:W-:Y:S04]  /*0910*/  LDS R10, [R7] ;  /* 0x00000000070a7984 */ /* 0x001fe80000000800 */
[----:B----4-:R-:W-:-:S04]  /*0920*/  IMAD R11, R12, UR7, RZ ;  /* 0x000000070c0b7c24 */ /* 0x010fc8000f8e02ff */
[----:B------:R-:W-:-:S06]  /*0930*/  IMAD R11, R11, 0x4, R4 ;  /* 0x000000040b0b7824 */ /* 0x000fcc00078e0204 */
[----:B------:R-:W0:Y:S02]  /*0940*/  LDS R11, [R11] ;  /* 0x000000000b0b7984 */ /* 0x000e240000000800 */
[----:B0-----:R-:W-:-:S13]  /*0950*/  FSETP.GEU.AND P1, PT, R10, R11, PT ;  /* 0x0000000b0a00720b */ /* 0x001fda0003f2e000 */
[----:B------:R0:W-:Y:S01]  /*0960*/  @!P1 STS [R7], R11 ;  /* 0x0000000b07009388 */ /* 0x0001e20000000800 */
[----:B------:R-:W-:-:S07]  /*0970*/  @!P1 IMAD.MOV.U32 R0, RZ, RZ, R13 ;  /* 0x000000ffff009224 */ /* 0x000fce00078e000d */
.L_x_4:
[----:B------:R-:W-:Y:S05]  /*0980*/  BSYNC.RECONVERGENT B1 ;  /* 0x0000000000017941 */ /* 0x000fea0003800200 */
.L_x_3:
[----:B------:R-:W-:Y:S01]  /*0990*/  IADD3 R5, PT, PT, R5, UR14, RZ ;  /* 0x0000000e05057c10 */ /* 0x000fe2000fffe0ff */
[----:B------:R-:W-:Y:S03]  /*09a0*/  BAR.SYNC.DEFER_BLOCKING 0x0 ;  /* 0x0000000000007b1d */ /* 0x000fe60000010000 */
[----:B------:R-:W-:-:S13]  /*09b0*/  ISETP.GE.AND P1, PT, R5, R8, PT ;  /* 0x000000080500720c */ /* 0x000fda0003f26270 */
[----:B------:R-:W-:Y:S05]  /*09c0*/  @!P1 BRA `(.L_x_19) ;  /* 0xfffffff800189947 */ /* 0x000fea000383ffff */
[----:B------:R-:W-:Y:S05]  /*09d0*/  BSYNC.RECONVERGENT B0 ;  /* 0x0000000000007941 */ /* 0x000fea0003800200 */
.L_x_0:
[----:B------:R-:W5:Y:S01]  /*09e0*/  LDCU UR5, c[0x0][0x398] ;  /* 0x00007300ff0577ac */ /* 0x000f620008000800 */
[----:B0-----:R-:W-:-:S05]  /*09f0*/  VIADD R9, R2, UR4 ;  /* 0x0000000402097c36 */ /* 0x001fca0008000000 */
[----:B-----5:R-:W-:-:S04]  /*0a00*/  ISETP.GE.U32.AND P0, PT, R9, UR5, PT ;  /* 0x0000000509007c0c */ /* 0x020fc8000bf06070 */
[----:B---3--:R-:W-:-:S13]  /*0a10*/  ISETP.NE.OR P0, PT, R3, RZ, P0 ;  /* 0x000000ff0300720c */ /* 0x008fda0000705670 */
[----:B------:R-:W-:Y:S05]  /*0a20*/  @P0 EXIT ;  /* 0x000000000000094d */ /* 0x000fea0003800000 */
[----:B-12-4-:R-:W0:Y:S01]  /*0a30*/  LDS R7, [R7] ;  /* 0x0000000007077984 */ /* 0x016e220000000800 */
[----:B------:R-:W1:Y:S08]  /*0a40*/  LDC.64 R2, c[0x0][0x388] ;  /* 0x0000e200ff027b82 */ /* 0x000e700000000a00 */
[----:B------:R-:W2:Y:S01]  /*0a50*/  LDC.64 R4, c[0x0][0x390] ;  /* 0x0000e400ff047b82 */ /* 0x000ea20000000a00 */
[----:B-1----:R-:W-:-:S04]  /*0a60*/  IMAD.WIDE.U32 R2, R9, 0x4, R2 ;  /* 0x0000000409027825 */ /* 0x002fc800078e0002 */
[----:B--2---:R-:W-:Y:S01]  /*0a70*/  IMAD.WIDE.U32 R4, R9, 0x4, R4 ;  /* 0x0000000409047825 */ /* 0x004fe200078e0004 */
[----:B0-----:R-:W-:Y:S04]  /*0a80*/  STG.E desc[UR12][R2.64], R7 ;  /* 0x0000000702007986 */ /* 0x001fe8000c10190c */
[----:B------:R-:W-:Y:S01]  /*0a90*/  STG.E desc[UR12][R4.64], R0 ;  /* 0x0000000004007986 */ /* 0x000fe2000c10190c */
[----:B------:R-:W-:Y:S05]  /*0aa0*/  EXIT ;  /* 0x000000000000794d */ /* 0x000fea0003800000 */
.L_x_20:
[----:B------:R-:W-:-:S00]  /*0ab0*/  BRA `(.L_x_20) ;  /* 0xfffffffc00fc7947 */ /* 0x000fc0000383ffff */
[----:B------:R-:W-:-:S00]  /*0ac0*/  NOP ;  /* 0x0000000000007918 */ /* 0x000fc00000000000 */
        /* <DEDUP_REMOVED lines=11> */
.L_x_21:


//--------------------- .nv.shared._Z14apply_rows_maxPfS_Piii --------------------------
	.section	.nv.shared._Z14apply_rows_maxPfS_Piii,"aw",@nobits
	.sectionflags	@""
	.align	16
	.zero		1024


//--------------------- .nv.shared.reserved.0     --------------------------
	.section	.nv.shared.reserved.0,"aw",@nobits
	.weak		__nv_reservedSMEM_offset_0_alias
	.size		__nv_reservedSMEM_offset_0_alias, 0, 64
	.other		__nv_reservedSMEM_offset_0_alias,@"STO_CUDA_RESERVED_SHARED STV_DEFAULT"
__nv_reservedSMEM_offset_0_alias:
	.zero		0
	.zero		64


//--------------------- .nv.constant0._Z14apply_rows_maxPfS_Piii --------------------------
	.section	.nv.constant0._Z14apply_rows_maxPfS_Piii,"a",@progbits
	.sectionflags	@""
	.align	4
.nv.constant0._Z14apply_rows_maxPfS_Piii:
	.zero		928


//--------------------- SYMBOLS --------------------------

	.type		.nv.reservedSmem.offset0,@object
	.size		.nv.reservedSmem.offset0,0x4
	.type		.nv.reservedSmem.cap,@object
	.size		.nv.reservedSmem.cap,0x4
